	.headerflags	@"EF_CUDA_TEXMODE_UNIFIED EF_CUDA_64BIT_ADDRESS EF_CUDA_ACCELERATORS EF_CUDA_SM90 EF_CUDA_VIRTUAL_SM(EF_CUDA_SM90)"
	.elftype	@"ET_EXEC"


//--------------------- .nv.info                  --------------------------
	.section	.nv.info,"",@"SHT_CUDA_INFO"
	.align	4


	//----- nvinfo : EIATTR_REGCOUNT
	.align		4
        /*0000*/ 	.byte	0x04, 0x2f
        /*0002*/ 	.short	(.L_1 - .L_0)
	.align		4
.L_0:
        /*0004*/ 	.word	index@(triton_per_fused__to_copy_add_bitwise_and_bitwise_not_bitwise_or_div_eq_gt_mul_relu_sub_sum_1)
        /*0008*/ 	.word	0x0000001e


	//----- nvinfo : EIATTR_MIN_STACK_SIZE
	.align		4
.L_1:
        /*000c*/ 	.byte	0x04, 0x12
        /*000e*/ 	.short	(.L_3 - .L_2)
	.align		4
.L_2:
        /*0010*/ 	.word	index@(triton_per_fused__to_copy_add_bitwise_and_bitwise_not_bitwise_or_div_eq_gt_mul_relu_sub_sum_1)
        /*0014*/ 	.word	0x00000000


	//----- nvinfo : EIATTR_FRAME_SIZE
	.align		4
.L_3:
        /*0018*/ 	.byte	0x04, 0x11
        /*001a*/ 	.short	(.L_5 - .L_4)
	.align		4
.L_4:
        /*001c*/ 	.word	index@(triton_per_fused__to_copy_add_bitwise_and_bitwise_not_bitwise_or_div_eq_gt_mul_relu_sub_sum_1)
        /*0020*/ 	.word	0x00000000


	//----- nvinfo : EIATTR_MIN_STACK_SIZE
	.align		4
.L_5:
        /*0024*/ 	.byte	0x04, 0x12
        /*0026*/ 	.short	(.L_7 - .L_6)
	.align		4
.L_6:
        /*0028*/ 	.word	index@(triton_per_fused__to_copy_add_bitwise_and_bitwise_not_bitwise_or_div_eq_gt_mul_relu_sub_sum_1)
        /*002c*/ 	.word	0x00000000
.L_7:


//--------------------- .nv.info.triton_per_fused__to_copy_add_bitwise_and_bitwise_not_bitwise_or_div_eq_gt_mul_relu_sub_sum_1 --------------------------
	.section	.nv.info.triton_per_fused__to_copy_add_bitwise_and_bitwise_not_bitwise_or_div_eq_gt_mul_relu_sub_sum_1,"",@"SHT_CUDA_INFO"
	.sectionflags	@""
	.align	4


	//----- nvinfo : EIATTR_CUDA_API_VERSION
	.align		4
        /*0000*/ 	.byte	0x04, 0x37
        /*0002*/ 	.short	(.L_9 - .L_8)
.L_8:
        /*0004*/ 	.word	0x0000007c


	//----- nvinfo : EIATTR_KPARAM_INFO
	.align		4
.L_9:
        /*0008*/ 	.byte	0x04, 0x17
        /*000a*/ 	.short	(.L_11 - .L_10)
.L_10:
        /*000c*/ 	.word	0x00000000
        /*0010*/ 	.short	0x0003
        /*0012*/ 	.short	0x0018
        /*0014*/ 	.byte	0x00, 0xf0, 0x11, 0x00


	//----- nvinfo : EIATTR_KPARAM_INFO
	.align		4
.L_11:
        /*0018*/ 	.byte	0x04, 0x17
        /*001a*/ 	.short	(.L_13 - .L_12)
.L_12:
        /*001c*/ 	.word	0x00000000
        /*0020*/ 	.short	0x0002
        /*0022*/ 	.short	0x0010
        /*0024*/ 	.byte	0x00, 0xf4, 0x21, 0x00


	//----- nvinfo : EIATTR_KPARAM_INFO
	.align		4
.L_13:
        /*0028*/ 	.byte	0x04, 0x17
        /*002a*/ 	.short	(.L_15 - .L_14)
.L_14:
        /*002c*/ 	.word	0x00000000
        /*0030*/ 	.short	0x0001
        /*0032*/ 	.short	0x0008
        /*0034*/ 	.byte	0x00, 0xf4, 0x21, 0x00


	//----- nvinfo : EIATTR_KPARAM_INFO
	.align		4
.L_15:
        /*0038*/ 	.byte	0x04, 0x17
        /*003a*/ 	.short	(.L_17 - .L_16)
.L_16:
        /*003c*/ 	.word	0x00000000
        /*0040*/ 	.short	0x0000
        /*0042*/ 	.short	0x0000
        /*0044*/ 	.byte	0x00, 0xf4, 0x21, 0x00


	//----- nvinfo : EIATTR_SPARSE_MMA_MASK
	.align		4
.L_17:
        /*0048*/ 	.byte	0x03, 0x50
        /*004a*/ 	.short	0x0000


	//----- nvinfo : EIATTR_MAXREG_COUNT
	.align		4
        /*004c*/ 	.byte	0x03, 0x1b
        /*004e*/ 	.short	0x00ff


	//----- nvinfo : EIATTR_COOP_GROUP_MASK_REGIDS
	.align		4
        /*0050*/ 	.byte	0x04, 0x29
        /*0052*/ 	.short	(.L_19 - .L_18)


	//   ....[0]....
.L_18:
        /*0054*/ 	.word	0xffffffff


	//   ....[1]....
        /*0058*/ 	.word	0xffffffff


	//   ....[2]....
        /*005c*/ 	.word	0xffffffff


	//   ....[3]....
        /*0060*/ 	.word	0xffffffff


	//   ....[4]....
        /*0064*/ 	.word	0xffffffff


	//   ....[5]....
        /*0068*/ 	.word	0xffffffff


	//   ....[6]....
        /*006c*/ 	.word	0xffffffff


	//   ....[7]....
        /*0070*/ 	.word	0xffffffff


	//   ....[8]....
        /*0074*/ 	.word	0xffffffff


	//   ....[9]....
        /*0078*/ 	.word	0xffffffff


	//   ....[10]....
        /*007c*/ 	.word	0xffffffff


	//   ....[11]....
        /*0080*/ 	.word	0xffffffff


	//   ....[12]....
        /*0084*/ 	.word	0xffffffff


	//   ....[13]....
        /*0088*/ 	.word	0xffffffff


	//   ....[14]....
        /*008c*/ 	.word	0xffffffff


	//   ....[15]....
        /*0090*/ 	.word	0xffffffff


	//   ....[16]....
        /*0094*/ 	.word	0xffffffff


	//----- nvinfo : EIATTR_COOP_GROUP_INSTR_OFFSETS
	.align		4
.L_19:
        /*0098*/ 	.byte	0x04, 0x28
        /*009a*/ 	.short	(.L_21 - .L_20)


	//   ....[0]....
.L_20:
        /*009c*/ 	.word	0x000006f0


	//   ....[1]....
        /*00a0*/ 	.word	0x00000750


	//   ....[2]....
        /*00a4*/ 	.word	0x00000810


	//   ....[3]....
        /*00a8*/ 	.word	0x00000850


	//   ....[4]....
        /*00ac*/ 	.word	0x00000860


	//   ....[5]....
        /*00b0*/ 	.word	0x000008b0


	//   ....[6]....
        /*00b4*/ 	.word	0x000008d0


	//   ....[7]....
        /*00b8*/ 	.word	0x000008e0


	//   ....[8]....
        /*00bc*/ 	.word	0x00000950


	//   ....[9]....
        /*00c0*/ 	.word	0x00000980


	//   ....[10]....
        /*00c4*/ 	.word	0x000009b0


	//   ....[11]....
        /*00c8*/ 	.word	0x000009d0


	//   ....[12]....
        /*00cc*/ 	.word	0x00000a00


	//   ....[13]....
        /*00d0*/ 	.word	0x00000a40


	//   ....[14]....
        /*00d4*/ 	.word	0x00000a50


	//   ....[15]....
        /*00d8*/ 	.word	0x00000b40


	//   ....[16]....
        /*00dc*/ 	.word	0x00000b50


	//----- nvinfo : EIATTR_EXIT_INSTR_OFFSETS
	.align		4
.L_21:
        /*00e0*/ 	.byte	0x04, 0x1c
        /*00e2*/ 	.short	(.L_23 - .L_22)


	//   ....[0]....
.L_22:
        /*00e4*/ 	.word	0x00000c20


	//   ....[1]....
        /*00e8*/ 	.word	0x00000cb0


	//----- nvinfo : EIATTR_REQNTID
	.align		4
.L_23:
        /*00ec*/ 	.byte	0x04, 0x10
        /*00ee*/ 	.short	(.L_25 - .L_24)
.L_24:
        /*00f0*/ 	.word	0x00000040
        /*00f4*/ 	.word	0x00000001
        /*00f8*/ 	.word	0x00000001


	//----- nvinfo : EIATTR_CBANK_PARAM_SIZE
	.align		4
.L_25:
        /*00fc*/ 	.byte	0x03, 0x19
        /*00fe*/ 	.short	0x001c


	//----- nvinfo : EIATTR_PARAM_CBANK
	.align		4
        /*0100*/ 	.byte	0x04, 0x0a
        /*0102*/ 	.short	(.L_27 - .L_26)
	.align		4
.L_26:
        /*0104*/ 	.word	index@(.nv.constant0.triton_per_fused__to_copy_add_bitwise_and_bitwise_not_bitwise_or_div_eq_gt_mul_relu_sub_sum_1)
        /*0108*/ 	.short	0x0210
        /*010a*/ 	.short	0x001c


	//----- nvinfo : EIATTR_SW_WAR
	.align		4
.L_27:
        /*010c*/ 	.byte	0x04, 0x36
        /*010e*/ 	.short	(.L_29 - .L_28)
.L_28:
        /*0110*/ 	.word	0x00000008
.L_29:


//--------------------- .nv.callgraph             --------------------------
	.section	.nv.callgraph,"",@"SHT_CUDA_CALLGRAPH"
	.align	4
	.sectionentsize	8
	.align		4
        /*0000*/ 	.word	0x00000000
	.align		4
        /*0004*/ 	.word	0xffffffff
	.align		4
        /*0008*/ 	.word	0x00000000
	.align		4
        /*000c*/ 	.word	0xfffffffe
	.align		4
        /*0010*/ 	.word	0x00000000
	.align		4
        /*0014*/ 	.word	0xfffffffd
	.align		4
        /*0018*/ 	.word	0x00000000
	.align		4
        /*001c*/ 	.word	0xfffffffc


//--------------------- .text.triton_per_fused__to_copy_add_bitwise_and_bitwise_not_bitwise_or_div_eq_gt_mul_relu_sub_sum_1 --------------------------
	.section	.text.triton_per_fused__to_copy_add_bitwise_and_bitwise_not_bitwise_or_div_eq_gt_mul_relu_sub_sum_1,"ax",@progbits
	.sectionflags	@"SHF_BARRIERS=1"
	.align	128
        .global         triton_per_fused__to_copy_add_bitwise_and_bitwise_not_bitwise_or_div_eq_gt_mul_relu_sub_sum_1
        .type           triton_per_fused__to_copy_add_bitwise_and_bitwise_not_bitwise_or_div_eq_gt_mul_relu_sub_sum_1,@function
        .size           triton_per_fused__to_copy_add_bitwise_and_bitwise_not_bitwise_or_div_eq_gt_mul_relu_sub_sum_1,(.L_x_1 - triton_per_fused__to_copy_add_bitwise_and_bitwise_not_bitwise_or_div_eq_gt_mul_relu_sub_sum_1)
        .other          triton_per_fused__to_copy_add_bitwise_and_bitwise_not_bitwise_or_div_eq_gt_mul_relu_sub_sum_1,@"STO_CUDA_ENTRY STV_DEFAULT"
triton_per_fused__to_copy_add_bitwise_and_bitwise_not_bitwise_or_div_eq_gt_mul_relu_sub_sum_1:
.text.triton_per_fused__to_copy_add_bitwise_and_bitwise_not_bitwise_or_div_eq_gt_mul_relu_sub_sum_1:
[----:B------:R-:W0:Y:S02]  /*0000*/  LDC R1, c[0x0][0x28] ;  /* 0x00000a00ff017b82 */ /* 0x000e240000000800 */
[----:B------:R-:W1:Y:S01]  /*0010*/  S2R R23, SR_TID.X ;  /* 0x0000000000177919 */ /* 0x000e620000002100 */
[----:B------:R-:W2:Y:S01]  /*0020*/  LDC.64 R8, c[0x0][0x218] ;  /* 0x00008600ff087b82 */ /* 0x000ea20000000a00 */
[----:B------:R-:W-:Y:S01]  /*0030*/  ULDC.64 UR4, c[0x0][0x218] ;  /* 0x0000860000047ab9 */ /* 0x000fe20000000a00 */
[----:B------:R-:W-:-:S06]  /*0040*/  ULDC.64 UR6, c[0x0][0x208] ;  /* 0x0000820000067ab9 */ /* 0x000fcc0000000a00 */
[----:B------:R-:W3:Y:S01]  /*0050*/  LDC.64 R18, c[0x0][0x220] ;  /* 0x00008800ff127b82 */ /* 0x000ee20000000a00 */
[----:B-1----:R-:W-:Y:S01]  /*0060*/  SHF.R.U32.HI R4, RZ, 0x2, R23 ;  /* 0x00000002ff047819 */ /* 0x002fe20000011617 */
[----:B------:R-:W-:-:S03]  /*0070*/  IMAD.SHL.U32 R0, R23, 0x4, RZ ;  /* 0x0000000417007824 */ /* 0x000fc600078e00ff */
[----:B------:R-:W-:Y:S02]  /*0080*/  LOP3.LUT R5, R4, 0xc, RZ, 0xc0, !PT ;  /* 0x0000000c04057812 */ /* 0x000fe400078ec0ff */
[C---:B------:R-:W-:Y:S02]  /*0090*/  LOP3.LUT R7, R0.reuse, 0xc, RZ, 0xc0, !PT ;  /* 0x0000000c00077812 */ /* 0x040fe400078ec0ff */
[----:B------:R-:W-:Y:S01]  /*00a0*/  LOP3.LUT R21, R0, 0x30, RZ, 0xc0, !PT ;  /* 0x0000003000157812 */ /* 0x000fe200078ec0ff */
[----:B--2---:R-:W-:-:S04]  /*00b0*/  IMAD.WIDE.U32 R4, R5, 0x4, R8 ;  /* 0x0000000405047825 */ /* 0x004fc800078e0008 */
[----:B------:R-:W-:Y:S01]  /*00c0*/  IMAD.WIDE.U32 R8, R7, 0x4, R8 ;  /* 0x0000000407087825 */ /* 0x000fe200078e0008 */
[----:B------:R-:W-:Y:S01]  /*00d0*/  IADD3 R12, P0, R21, UR4, RZ ;  /* 0x00000004150c7c10 */ /* 0x000fe2000ff1e0ff */
[----:B------:R-:W2:Y:S04]  /*00e0*/  LDG.E.EL.128 R4, desc[UR6][R4.64] ;  /* 0x0000000604047981 */ /* 0x000ea8000c2e1d00 */
[----:B------:R-:W4:Y:S01]  /*00f0*/  LDG.E.EL.128 R8, desc[UR6][R8.64] ;  /* 0x0000000608087981 */ /* 0x000f22000c2e1d00 */
[----:B------:R-:W-:Y:S01]  /*0100*/  IMAD.X R13, RZ, RZ, UR5, P0 ;  /* 0x00000005ff0d7e24 */ /* 0x000fe200080e06ff */
[----:B------:R-:W-:-:S05]  /*0110*/  ULDC.64 UR4, c[0x0][0x220] ;  /* 0x0000880000047ab9 */ /* 0x000fca0000000a00 */
[----:B------:R-:W5:Y:S01]  /*0120*/  LDG.E.EL.128 R12, desc[UR6][R12.64] ;  /* 0x000000060c0c7981 */ /* 0x000f62000c2e1d00 */
[----:B------:R-:W-:Y:S02]  /*0130*/  IADD3 R16, P0, R21, UR4, RZ ;  /* 0x0000000415107c10 */ /* 0x000fe4000ff1e0ff */
[----:B------:R-:W-:-:S03]  /*0140*/  LOP3.LUT R25, R23, 0xf, RZ, 0xc0, !PT ;  /* 0x0000000f17197812 */ /* 0x000fc600078ec0ff */
[----:B------:R-:W-:Y:S02]  /*0150*/  IMAD.X R17, RZ, RZ, UR5, P0 ;  /* 0x00000005ff117e24 */ /* 0x000fe400080e06ff */
[----:B---3--:R-:W-:-:S04]  /*0160*/  IMAD.WIDE.U32 R24, R25, 0x4, R18 ;  /* 0x0000000419187825 */ /* 0x008fc800078e0012 */
[----:B------:R-:W3:Y:S04]  /*0170*/  LDG.E.EL.128 R16, desc[UR6][R16.64] ;  /* 0x0000000610107981 */ /* 0x000ee8000c2e1d00 */
[----:B------:R-:W3:Y:S01]  /*0180*/  LDG.E.EL R22, desc[UR6][R24.64] ;  /* 0x0000000618167981 */ /* 0x000ee2000c2e1900 */
[----:B------:R-:W-:-:S04]  /*0190*/  LOP3.LUT R27, R0, 0x30, RZ, 0xc0, !PT ;  /* 0x00000030001b7812 */ /* 0x000fc800078ec0ff */
[----:B------:R-:W-:Y:S02]  /*01a0*/  ISETP.NE.AND P0, PT, R27, 0x10, PT ;  /* 0x000000101b00780c */ /* 0x000fe40003f05270 */
[----:B------:R-:W-:Y:S01]  /*01b0*/  ISETP.NE.AND P4, PT, R21, 0x20, PT ;  /* 0x000000201500780c */ /* 0x000fe20003f85270 */
[----:B------:R-:W1:Y:S01]  /*01c0*/  S2UR UR5, SR_CgaCtaId ;  /* 0x00000000000579c3 */ /* 0x000e620000008800 */
[----:B------:R-:W-:Y:S02]  /*01d0*/  UMOV UR4, 0x400 ;  /* 0x0000040000047882 */ /* 0x000fe40000000000 */
[----:B-1----:R-:W-:Y:S01]  /*01e0*/  UPRMT UR4, UR5, 0x654, UR4 ;  /* 0x0000065405047896 */ /* 0x002fe20008000004 */
[----:B--2---:R-:W-:Y:S01]  /*01f0*/  FADD R26, R7, -1 ;  /* 0xbf800000071a7421 */ /* 0x004fe20000000000 */
[----:B------:R-:W-:Y:S01]  /*0200*/  FADD R27, R6, -1 ;  /* 0xbf800000061b7421 */ /* 0x000fe20000000000 */
[----:B----4-:R-:W-:Y:S02]  /*0210*/  FSETP.GE.AND P2, PT, R11, -1, PT ;  /* 0xbf8000000b00780b */ /* 0x010fe40003f46000 */
[----:B------:R-:W-:-:S02]  /*0220*/  FSETP.GE.AND P6, PT, R10, -1, PT ;  /* 0xbf8000000a00780b */ /* 0x000fc40003fc6000 */
[----:B------:R-:W-:Y:S02]  /*0230*/  FSETP.EQ.OR P2, PT, R26, R11, !P2 ;  /* 0x0000000b1a00720b */ /* 0x000fe40005742400 */
[-C--:B------:R-:W-:Y:S02]  /*0240*/  FSETP.NEU.AND P1, PT, R11, R7.reuse, PT ;  /* 0x000000070b00720b */ /* 0x080fe40003f2d000 */
[----:B------:R-:W-:Y:S02]  /*0250*/  LOP3.LUT R11, R23, 0x3, RZ, 0xc0, !PT ;  /* 0x00000003170b7812 */ /* 0x000fe400078ec0ff */
[----:B------:R-:W-:Y:S02]  /*0260*/  FSETP.NEU.AND P5, PT, R10, R6, PT ;  /* 0x000000060a00720b */ /* 0x000fe40003fad000 */
[----:B------:R-:W-:Y:S02]  /*0270*/  FSETP.EQ.OR P6, PT, R27, R10, !P6 ;  /* 0x0000000a1b00720b */ /* 0x000fe400077c2400 */
[----:B-----5:R-:W-:-:S02]  /*0280*/  FMNMX R10, R15, R7, !PT ;  /* 0x000000070f0a7209 */ /* 0x020fc40007800000 */
[----:B------:R-:W-:Y:S02]  /*0290*/  ISETP.NE.AND P3, PT, R11, 0x3, PT ;  /* 0x000000030b00780c */ /* 0x000fe40003f65270 */
[----:B------:R-:W-:Y:S02]  /*02a0*/  FSETP.EQ.AND P1, PT, R15, R7, P1 ;  /* 0x000000070f00720b */ /* 0x000fe40000f22000 */
[----:B------:R-:W-:Y:S02]  /*02b0*/  FSETP.LTU.AND P2, PT, R10, -1, P2 ;  /* 0xbf8000000a00780b */ /* 0x000fe40001749000 */
[----:B------:R-:W-:Y:S02]  /*02c0*/  FMNMX R7, R14, R6, !PT ;  /* 0x000000060e077209 */ /* 0x000fe40007800000 */
[----:B------:R-:W-:Y:S02]  /*02d0*/  ISETP.NE.AND P3, PT, R21, 0x30, P3 ;  /* 0x000000301500780c */ /* 0x000fe40001f65270 */
[----:B------:R-:W-:-:S02]  /*02e0*/  ISETP.NE.AND P4, PT, R11, 0x2, P4 ;  /* 0x000000020b00780c */ /* 0x000fc40002785270 */
[----:B------:R-:W-:Y:S02]  /*02f0*/  FSETP.EQ.AND P5, PT, R14, R6, P5 ;  /* 0x000000060e00720b */ /* 0x000fe40002fa2000 */
[----:B------:R-:W-:Y:S02]  /*0300*/  FSETP.LTU.AND P6, PT, R7, -1, P6 ;  /* 0xbf8000000700780b */ /* 0x000fe400037c9000 */
[----:B------:R-:W-:Y:S02]  /*0310*/  PLOP3.LUT P1, PT, P2, P3, P1, 0x80, 0x0 ;  /* 0x000000000000781c */ /* 0x000fe40001727010 */
[-C--:B------:R-:W-:Y:S01]  /*0320*/  FSETP.NEU.AND P3, PT, R8, R4.reuse, PT ;  /* 0x000000040800720b */ /* 0x080fe20003f6d000 */
[----:B------:R-:W-:Y:S01]  /*0330*/  FADD R6, R5, -1 ;  /* 0xbf80000005067421 */ /* 0x000fe20000000000 */
[----:B------:R-:W-:Y:S02]  /*0340*/  PLOP3.LUT P4, PT, P6, P4, P5, 0x80, 0x0 ;  /* 0x000000000000781c */ /* 0x000fe40003789050 */
[----:B------:R-:W-:-:S02]  /*0350*/  FSETP.EQ.AND P6, PT, R12, R4, P3 ;  /* 0x000000040c00720b */ /* 0x000fc40001fc2000 */
[----:B------:R-:W-:Y:S02]  /*0360*/  LOP3.LUT P2, RZ, R23, 0x3, RZ, 0xc0, !PT ;  /* 0x0000000317ff7812 */ /* 0x000fe4000784c0ff */
[----:B------:R-:W-:Y:S02]  /*0370*/  LOP3.LUT P5, RZ, R0, 0x30, RZ, 0xc0, !PT ;  /* 0x0000003000ff7812 */ /* 0x000fe400078ac0ff */
[C---:B------:R-:W-:Y:S02]  /*0380*/  FSETP.GE.AND P3, PT, R9.reuse, -1, PT ;  /* 0xbf8000000900780b */ /* 0x040fe40003f66000 */
[----:B------:R-:W-:Y:S02]  /*0390*/  PLOP3.LUT P2, PT, P6, P5, P2, 0x80, 0x0 ;  /* 0x000000000000781c */ /* 0x000fe4000374b020 */
[----:B------:R-:W-:Y:S02]  /*03a0*/  FSETP.EQ.OR P3, PT, R6, R9, !P3 ;  /* 0x000000090600720b */ /* 0x000fe40005f62400 */
[----:B------:R-:W-:-:S02]  /*03b0*/  FSETP.NEU.AND P5, PT, R9, R5, PT ;  /* 0x000000050900720b */ /* 0x000fc40003fad000 */
[-C--:B------:R-:W-:Y:S01]  /*03c0*/  FMNMX R6, R13, R5.reuse, !PT ;  /* 0x000000050d067209 */ /* 0x080fe20007800000 */
[----:B------:R-:W-:Y:S01]  /*03d0*/  FADD R7, R4, -1 ;  /* 0xbf80000004077421 */ /* 0x000fe20000000000 */
[----:B------:R-:W-:Y:S02]  /*03e0*/  LOP3.LUT R9, R23, 0x3, RZ, 0xc0, !PT ;  /* 0x0000000317097812 */ /* 0x000fe400078ec0ff */
[----:B------:R-:W-:Y:S02]  /*03f0*/  FSETP.GE.AND P6, PT, R8, -1, PT ;  /* 0xbf8000000800780b */ /* 0x000fe40003fc6000 */
[----:B------:R-:W-:Y:S01]  /*0400*/  FSETP.LTU.AND P3, PT, R6, -1, P3 ;  /* 0xbf8000000600780b */ /* 0x000fe20001f69000 */
[----:B---3--:R-:W-:Y:S01]  /*0410*/  FADD R22, -R22, 1 ;  /* 0x3f80000016167421 */ /* 0x008fe20000000100 */
[----:B------:R-:W-:Y:S01]  /*0420*/  FSETP.EQ.AND P5, PT, R13, R5, P5 ;  /* 0x000000050d00720b */ /* 0x000fe20002fa2000 */
[----:B------:R-:W-:Y:S01]  /*0430*/  FADD R17, R17, -1 ;  /* 0xbf80000011117421 */ /* 0x000fe20000000000 */
[----:B------:R-:W-:-:S02]  /*0440*/  SHF.R.U64 R6, R21, 0x4, RZ ;  /* 0x0000000415067819 */ /* 0x000fc400000012ff */
[----:B------:R-:W-:Y:S02]  /*0450*/  ISETP.NE.AND P0, PT, R9, 0x1, P0 ;  /* 0x000000010900780c */ /* 0x000fe40000705270 */
[----:B------:R-:W-:Y:S02]  /*0460*/  FMNMX R4, R12, R4, !PT ;  /* 0x000000040c047209 */ /* 0x000fe40007800000 */
[----:B------:R-:W-:Y:S01]  /*0470*/  FSETP.EQ.OR P6, PT, R7, R8, !P6 ;  /* 0x000000080700720b */ /* 0x000fe200077c2400 */
[----:B------:R-:W-:Y:S01]  /*0480*/  FADD R17, R22, R17 ;  /* 0x0000001116117221 */ /* 0x000fe20000000000 */
[----:B------:R-:W-:Y:S02]  /*0490*/  LOP3.LUT R6, R6, 0xfffffff, RZ, 0xc0, !PT ;  /* 0x0fffffff06067812 */ /* 0x000fe400078ec0ff */
[----:B------:R-:W-:Y:S01]  /*04a0*/  PLOP3.LUT P0, PT, P3, P0, P5, 0x80, 0x0 ;  /* 0x000000000000781c */ /* 0x000fe20001f01050 */
[----:B------:R-:W-:Y:S01]  /*04b0*/  FADD R7, R16, -1 ;  /* 0xbf80000010077421 */ /* 0x000fe20000000000 */
[----:B------:R-:W-:-:S02]  /*04c0*/  FSETP.LTU.AND P6, PT, R4, -1, P6 ;  /* 0xbf8000000400780b */ /* 0x000fc400037c9000 */
[-C--:B------:R-:W-:Y:S01]  /*04d0*/  ISETP.NE.AND P3, PT, R6, R9.reuse, P0 ;  /* 0x000000090600720c */ /* 0x080fe20000765270 */
[----:B------:R-:W-:Y:S01]  /*04e0*/  FADD R5, R18, -1 ;  /* 0xbf80000012057421 */ /* 0x000fe20000000000 */
[C---:B------:R-:W-:Y:S01]  /*04f0*/  FSETP.GEU.AND P0, PT, R17.reuse, -0.30000001192092895508, PT ;  /* 0xbe99999a1100780b */ /* 0x040fe20003f0e000 */
[----:B------:R-:W-:Y:S01]  /*0500*/  FADD R17, R17, 0.30000001192092895508 ;  /* 0x3e99999a11117421 */ /* 0x000fe20000000000 */
[----:B------:R-:W-:Y:S01]  /*0510*/  PLOP3.LUT P2, PT, P2, P6, PT, 0x80, 0x0 ;  /* 0x000000000000781c */ /* 0x000fe2000174d070 */
[----:B------:R-:W-:Y:S01]  /*0520*/  FADD R7, R22, R7 ;  /* 0x0000000716077221 */ /* 0x000fe20000000000 */
[----:B------:R-:W-:Y:S01]  /*0530*/  SEL R4, RZ, 0x1, !P3 ;  /* 0x00000001ff047807 */ /* 0x000fe20005800000 */
[----:B------:R-:W-:Y:S01]  /*0540*/  FADD R19, R19, -1 ;  /* 0xbf80000013137421 */ /* 0x000fe20000000000 */
[----:B------:R-:W-:Y:S01]  /*0550*/  ISETP.NE.AND P2, PT, R6, R9, P2 ;  /* 0x000000090600720c */ /* 0x000fe20001745270 */
[----:B------:R-:W-:Y:S01]  /*0560*/  FADD R5, R22, R5 ;  /* 0x0000000516057221 */ /* 0x000fe20000000000 */
[----:B------:R-:W-:-:S02]  /*0570*/  FSEL R17, R17, RZ, P0 ;  /* 0x000000ff11117208 */ /* 0x000fc40000000000 */
[----:B------:R-:W-:Y:S02]  /*0580*/  I2FP.F32.U32 R4, R4 ;  /* 0x0000000400047245 */ /* 0x000fe40000201000 */
[C---:B------:R-:W-:Y:S01]  /*0590*/  FSETP.GEU.AND P5, PT, R7.reuse, -0.30000001192092895508, PT ;  /* 0xbe99999a0700780b */ /* 0x040fe20003fae000 */
[----:B------:R-:W-:Y:S01]  /*05a0*/  FADD R7, R7, 0.30000001192092895508 ;  /* 0x3e99999a07077421 */ /* 0x000fe20000000000 */
[CC--:B------:R-:W-:Y:S02]  /*05b0*/  ISETP.NE.AND P1, PT, R6.reuse, R9.reuse, P1 ;  /* 0x000000090600720c */ /* 0x0c0fe40000f25270 */
[----:B------:R-:W-:Y:S01]  /*05c0*/  ISETP.NE.AND P4, PT, R6, R9, P4 ;  /* 0x000000090600720c */ /* 0x000fe20002785270 */
[----:B------:R-:W-:Y:S01]  /*05d0*/  FADD R19, R22, R19 ;  /* 0x0000001316137221 */ /* 0x000fe20000000000 */
[----:B------:R-:W-:Y:S01]  /*05e0*/  SEL R6, RZ, 0x1, !P2 ;  /* 0x00000001ff067807 */ /* 0x000fe20005000000 */
[----:B------:R-:W-:Y:S01]  /*05f0*/  FMUL R10, R17, R4 ;  /* 0x00000004110a7220 */ /* 0x000fe20000400000 */
[C---:B------:R-:W-:Y:S01]  /*0600*/  FSETP.GEU.AND P3, PT, R5.reuse, -0.30000001192092895508, PT ;  /* 0xbe99999a0500780b */ /* 0x040fe20003f6e000 */
[----:B------:R-:W-:Y:S01]  /*0610*/  FADD R5, R5, 0.30000001192092895508 ;  /* 0x3e99999a05057421 */ /* 0x000fe20000000000 */
[----:B------:R-:W-:-:S02]  /*0620*/  FSEL R7, R7, RZ, P5 ;  /* 0x000000ff07077208 */ /* 0x000fc40002800000 */
[----:B------:R-:W-:Y:S02]  /*0630*/  SEL R4, RZ, 0x1, !P4 ;  /* 0x00000001ff047807 */ /* 0x000fe40006000000 */
[----:B------:R-:W-:Y:S02]  /*0640*/  I2FP.F32.U32 R8, R6 ;  /* 0x0000000600087245 */ /* 0x000fe40000201000 */
[C---:B------:R-:W-:Y:S01]  /*0650*/  FSETP.GEU.AND P0, PT, R19.reuse, -0.30000001192092895508, PT ;  /* 0xbe99999a1300780b */ /* 0x040fe20003f0e000 */
[----:B------:R-:W-:Y:S01]  /*0660*/  FADD R19, R19, 0.30000001192092895508 ;  /* 0x3e99999a13137421 */ /* 0x000fe20000000000 */
[----:B------:R-:W-:Y:S01]  /*0670*/  FSEL R5, R5, RZ, P3 ;  /* 0x000000ff05057208 */ /* 0x000fe20001800000 */
[----:B------:R-:W-:Y:S01]  /*0680*/  FFMA R12, R7, R8, R10 ;  /* 0x00000008070c7223 */ /* 0x000fe2000000000a */
[----:B------:R-:W-:Y:S02]  /*0690*/  SEL R6, RZ, 0x1, !P1 ;  /* 0x00000001ff067807 */ /* 0x000fe40004800000 */
[----:B------:R-:W-:-:S02]  /*06a0*/  I2FP.F32.U32 R4, R4 ;  /* 0x0000000400047245 */ /* 0x000fc40000201000 */
[----:B------:R-:W-:Y:S02]  /*06b0*/  FSEL R19, R19, RZ, P0 ;  /* 0x000000ff13137208 */ /* 0x000fe40000000000 */
[----:B------:R-:W-:Y:S01]  /*06c0*/  I2FP.F32.U32 R6, R6 ;  /* 0x0000000600067245 */ /* 0x000fe20000201000 */
[----:B------:R-:W-:-:S04]  /*06d0*/  FFMA R12, R5, R4, R12 ;  /* 0x00000004050c7223 */ /* 0x000fc8000000000c */
[----:B------:R-:W-:-:S05]  /*06e0*/  FFMA R12, R19, R6, R12 ;  /* 0x00000006130c7223 */ /* 0x000fca000000000c */
[----:B------:R-:W1:Y:S01]  /*06f0*/  SHFL.BFLY PT, R9, R12, 0x10, 0x1f ;  /* 0x0e001f000c097f89 */ /* 0x000e6200000e0000 */
[----:B------:R-:W-:Y:S01]  /*0700*/  FMUL R7, R7, R8 ;  /* 0x0000000807077220 */ /* 0x000fe20000400000 */
[----:B------:R-:W-:Y:S01]  /*0710*/  FSETP.GT.AND P1, PT, R10, 9.9999999392252902908e-09, PT ;  /* 0x322bcc770a00780b */ /* 0x000fe20003f24000 */
[----:B------:R-:W-:-:S03]  /*0720*/  FMUL R4, R5, R4 ;  /* 0x0000000405047220 */ /* 0x000fc60000400000 */
[----:B------:R-:W-:Y:S01]  /*0730*/  FSETP.GT.AND P0, PT, R7, 9.9999999392252902908e-09, PT ;  /* 0x322bcc770700780b */ /* 0x000fe20003f04000 */
[----:B-1----:R-:W-:-:S05]  /*0740*/  FADD R9, R12, R9 ;  /* 0x000000090c097221 */ /* 0x002fca0000000000 */
[----:B------:R-:W1:Y:S01]  /*0750*/  SHFL.BFLY PT, R8, R9, 0x8, 0x1f ;  /* 0x0d001f0009087f89 */ /* 0x000e6200000e0000 */
[----:B------:R-:W-:Y:S01]  /*0760*/  FMUL R6, R19, R6 ;  /* 0x0000000613067220 */ /* 0x000fe20000400000 */
[----:B------:R-:W-:Y:S02]  /*0770*/  SEL R5, RZ, 0x1, !P0 ;  /* 0x00000001ff057807 */ /* 0x000fe40004000000 */
[----:B------:R-:W-:Y:S02]  /*0780*/  SEL R10, RZ, 0x1fffe, !P1 ;  /* 0x0001fffeff0a7807 */ /* 0x000fe40004800000 */
[----:B------:R-:W-:Y:S02]  /*0790*/  FSETP.GT.AND P1, PT, R6, 9.9999999392252902908e-09, PT ;  /* 0x322bcc770600780b */ /* 0x000fe40003f24000 */
[----:B------:R-:W-:Y:S01]  /*07a0*/  FSETP.GT.AND P0, PT, R4, 9.9999999392252902908e-09, PT ;  /* 0x322bcc770400780b */ /* 0x000fe20003f04000 */
[----:B------:R-:W-:Y:S01]  /*07b0*/  IMAD.IADD R10, R5, 0x1, R10 ;  /* 0x00000001050a7824 */ /* 0x000fe200078e020a */
[----:B------:R-:W-:-:S02]  /*07c0*/  SEL R5, RZ, 0x7fff8, !P1 ;  /* 0x0007fff8ff057807 */ /* 0x000fc40004800000 */
[----:B------:R-:W-:Y:S02]  /*07d0*/  SEL R4, RZ, 0x4, !P0 ;  /* 0x00000004ff047807 */ /* 0x000fe40004000000 */
[----:B------:R-:W-:-:S04]  /*07e0*/  LOP3.LUT R10, R10, 0x3, RZ, 0xc0, !PT ;  /* 0x000000030a0a7812 */ /* 0x000fc800078ec0ff */
[----:B------:R-:W-:Y:S01]  /*07f0*/  IADD3 R4, R10, R5, R4 ;  /* 0x000000050a047210 */ /* 0x000fe20007ffe004 */
[----:B-1----:R-:W-:-:S05]  /*0800*/  FADD R8, R9, R8 ;  /* 0x0000000809087221 */ /* 0x002fca0000000000 */
[----:B------:R-:W1:Y:S01]  /*0810*/  SHFL.BFLY PT, R5, R8, 0x4, 0x1f ;  /* 0x0c801f0008057f89 */ /* 0x000e6200000e0000 */
[----:B------:R-:W-:-:S06]  /*0820*/  LOP3.LUT R6, R4, 0xf, RZ, 0xc0, !PT ;  /* 0x0000000f04067812 */ /* 0x000fcc00078ec0ff */
[----:B------:R-:W2:Y:S01]  /*0830*/  POPC R6, R6 ;  /* 0x0000000600067309 */ /* 0x000ea20000000000 */
[----:B-1----:R-:W-:Y:S01]  /*0840*/  FADD R5, R8, R5 ;  /* 0x0000000508057221 */ /* 0x002fe20000000000 */
[----:B--2---:R-:W1:Y:S04]  /*0850*/  SHFL.BFLY PT, R7, R6, 0x10, 0x1f ;  /* 0x0e001f0006077f89 */ /* 0x004e6800000e0000 */
[----:B------:R-:W2:Y:S01]  /*0860*/  SHFL.BFLY PT, R4, R5, 0x2, 0x1f ;  /* 0x0c401f0005047f89 */ /* 0x000ea200000e0000 */
[----:B------:R-:W-:Y:S02]  /*0870*/  LOP3.LUT R10, R6, 0xffff, RZ, 0xc0, !PT ;  /* 0x0000ffff060a7812 */ /* 0x000fe400078ec0ff */
[----:B------:R-:W-:Y:S02]  /*0880*/  LOP3.LUT P1, RZ, R23, 0x1f, RZ, 0xc0, !PT ;  /* 0x0000001f17ff7812 */ /* 0x000fe4000782c0ff */
[----:B-1----:R-:W-:Y:S01]  /*0890*/  IADD3 R12, P0, R7, R10, RZ ;  /* 0x0000000a070c7210 */ /* 0x002fe20007f1e0ff */
[----:B--2---:R-:W-:-:S05]  /*08a0*/  FADD R4, R5, R4 ;  /* 0x0000000405047221 */ /* 0x004fca0000000000 */
[----:B------:R-:W1:Y:S01]  /*08b0*/  SHFL.BFLY PT, R7, R4, 0x1, 0x1f ;  /* 0x0c201f0004077f89 */ /* 0x000e6200000e0000 */
[----:B------:R-:W-:-:S03]  /*08c0*/  IMAD.X R13, RZ, RZ, RZ, P0 ;  /* 0x000000ffff0d7224 */ /* 0x000fc600000e06ff */
[----:B------:R-:W2:Y:S04]  /*08d0*/  SHFL.BFLY PT, R9, R12, 0x8, 0x1f ;  /* 0x0d001f000c097f89 */ /* 0x000ea800000e0000 */
[----:B------:R-:W3:Y:S01]  /*08e0*/  SHFL.BFLY PT, R10, R13, 0x8, 0x1f ;  /* 0x0d001f000d0a7f89 */ /* 0x000ee200000e0000 */
[----:B------:R-:W-:-:S04]  /*08f0*/  SHF.R.U32.HI R5, RZ, 0x3, R23 ;  /* 0x00000003ff057819 */ /* 0x000fc80000011617 */
[----:B------:R-:W-:Y:S01]  /*0900*/  LOP3.LUT R6, R5, 0x4, RZ, 0xc0, !PT ;  /* 0x0000000405067812 */ /* 0x000fe200078ec0ff */
[----:B-1----:R-:W-:Y:S01]  /*0910*/  FADD R7, R4, R7 ;  /* 0x0000000704077221 */ /* 0x002fe20000000000 */
[----:B--2---:R-:W-:-:S04]  /*0920*/  IADD3 R11, P0, R9, R12, RZ ;  /* 0x0000000c090b7210 */ /* 0x004fc80007f1e0ff */
[----:B------:R-:W-:Y:S01]  /*0930*/  @!P1 STS [R6+UR4], R7 ;  /* 0x0000000706009988 */ /* 0x000fe20008000804 */
[----:B---3--:R-:W-:-:S03]  /*0940*/  IMAD.X R10, R10, 0x1, R13, P0 ;  /* 0x000000010a0a7824 */ /* 0x008fc600000e060d */
[----:B------:R-:W1:Y:S01]  /*0950*/  SHFL.BFLY PT, R8, R11, 0x4, 0x1f ;  /* 0x0c801f000b087f89 */ /* 0x000e6200000e0000 */
[----:B------:R-:W-:Y:S01]  /*0960*/  BAR.SYNC.DEFER_BLOCKING 0x0 ;  /* 0x0000000000007b1d */ /* 0x000fe20000010000 */
[----:B------:R-:W-:-:S05]  /*0970*/  ISETP.GE.AND P2, PT, R23, 0x2, PT ;  /* 0x000000021700780c */ /* 0x000fca0003f46270 */
[----:B------:R-:W2:Y:S08]  /*0980*/  SHFL.BFLY PT, R9, R10, 0x4, 0x1f ;  /* 0x0c801f000a097f89 */ /* 0x000eb000000e0000 */
[----:B------:R-:W-:Y:S01]  /*0990*/  @!P2 LDS R20, [R0+UR4] ;  /* 0x000000040014a984 */ /* 0x000fe20008000800 */
[----:B-1----:R-:W-:-:S05]  /*09a0*/  IADD3 R11, P0, R8, R11, RZ ;  /* 0x0000000b080b7210 */ /* 0x002fca0007f1e0ff */
[----:B------:R-:W1:Y:S01]  /*09b0*/  SHFL.BFLY PT, R4, R11, 0x2, 0x1f ;  /* 0x0c401f000b047f89 */ /* 0x000e6200000e0000 */
[----:B--2---:R-:W-:-:S05]  /*09c0*/  IMAD.X R12, R9, 0x1, R10, P0 ;  /* 0x00000001090c7824 */ /* 0x004fca00000e060a */
[----:B------:R-:W2:Y:S01]  /*09d0*/  SHFL.BFLY PT, R5, R12, 0x2, 0x1f ;  /* 0x0c401f000c057f89 */ /* 0x000ea200000e0000 */
[----:B-1----:R-:W-:-:S05]  /*09e0*/  IADD3 R13, P0, R4, R11, RZ ;  /* 0x0000000b040d7210 */ /* 0x002fca0007f1e0ff */
[----:B--2---:R-:W-:Y:S02]  /*09f0*/  IMAD.X R17, R5, 0x1, R12, P0 ;  /* 0x0000000105117824 */ /* 0x004fe400000e060c */
[----:B------:R-:W1:Y:S01]  /*0a00*/  SHFL.BFLY PT, R5, R20, 0x1, 0x1f ;  /* 0x0c201f0014057f89 */ /* 0x000e6200000e0000 */
[----:B------:R-:W-:-:S04]  /*0a10*/  LOP3.LUT R4, R23, 0x1, RZ, 0xc0, !PT ;  /* 0x0000000117047812 */ /* 0x000fc800078ec0ff */
[----:B------:R-:W-:-:S04]  /*0a20*/  ISETP.NE.U32.AND P0, PT, R4, 0x1, PT ;  /* 0x000000010400780c */ /* 0x000fc80003f05070 */
[----:B------:R-:W-:Y:S01]  /*0a30*/  ISETP.LT.AND P0, PT, R23, 0x2, P0 ;  /* 0x000000021700780c */ /* 0x000fe20000701270 */
[----:B------:R-:W2:Y:S04]  /*0a40*/  SHFL.BFLY PT, R8, R13, 0x1, 0x1f ;  /* 0x0c201f000d087f89 */ /* 0x000ea800000e0000 */
[----:B------:R-:W3:Y:S01]  /*0a50*/  SHFL.BFLY PT, R10, R17, 0x1, 0x1f ;  /* 0x0c201f00110a7f89 */ /* 0x000ee200000e0000 */
[----:B-1----:R-:W-:-:S07]  /*0a60*/  FADD R11, R20, R5 ;  /* 0x00000005140b7221 */ /* 0x002fce0000000000 */
[----:B------:R-:W-:Y:S01]  /*0a70*/  @P0 STS [R0+UR4], R11 ;  /* 0x0000000b00000988 */ /* 0x000fe20008000804 */
[----:B------:R-:W-:Y:S01]  /*0a80*/  BAR.SYNC.DEFER_BLOCKING 0x0 ;  /* 0x0000000000007b1d */ /* 0x000fe20000010000 */
[----:B--2---:R-:W-:-:S05]  /*0a90*/  IADD3 R4, P3, R8, R13, RZ ;  /* 0x0000000d08047210 */ /* 0x004fca0007f7e0ff */
[----:B---3--:R-:W-:Y:S02]  /*0aa0*/  IMAD.X R5, R10, 0x1, R17, P3 ;  /* 0x000000010a057824 */ /* 0x008fe400018e0611 */
[C---:B------:R-:W-:Y:S01]  /*0ab0*/  VIADD R7, R6.reuse, UR4 ;  /* 0x0000000406077c36 */ /* 0x040fe20008000000 */
[----:B------:R-:W-:Y:S03]  /*0ac0*/  LDS R10, [UR4] ;  /* 0x00000004ff0a7984 */ /* 0x000fe60008000800 */
[----:B------:R-:W-:Y:S01]  /*0ad0*/  IMAD.IADD R13, R6, 0x1, R7 ;  /* 0x00000001060d7824 */ /* 0x000fe200078e0207 */
[----:B------:R-:W-:Y:S01]  /*0ae0*/  BAR.SYNC.DEFER_BLOCKING 0x0 ;  /* 0x0000000000007b1d */ /* 0x000fe20000010000 */
[----:B------:R-:W-:-:S05]  /*0af0*/  VIADD R9, R0, UR4 ;  /* 0x0000000400097c36 */ /* 0x000fca0008000000 */
[----:B------:R-:W-:Y:S01]  /*0b00*/  @!P1 STS.64 [R13], R4 ;  /* 0x000000040d009388 */ /* 0x000fe20000000a00 */
[----:B------:R-:W-:Y:S01]  /*0b10*/  IMAD.IADD R15, R0, 0x1, R9 ;  /* 0x00000001000f7824 */ /* 0x000fe200078e0209 */
[----:B------:R-:W-:Y:S06]  /*0b20*/  BAR.SYNC.DEFER_BLOCKING 0x0 ;  /* 0x0000000000007b1d */ /* 0x000fec0000010000 */
[----:B------:R-:W1:Y:S04]  /*0b30*/  @!P2 LDS.64 R2, [R15] ;  /* 0x000000000f02a984 */ /* 0x000e680000000a00 */
[----:B-1----:R-:W1:Y:S04]  /*0b40*/  SHFL.BFLY PT, R9, R2, 0x1, 0x1f ;  /* 0x0c201f0002097f89 */ /* 0x002e6800000e0000 */
[----:B------:R-:W2:Y:S01]  /*0b50*/  SHFL.BFLY PT, R7, R3, 0x1, 0x1f ;  /* 0x0c201f0003077f89 */ /* 0x000ea200000e0000 */
[----:B-1----:R-:W-:-:S05]  /*0b60*/  IADD3 R8, P1, R2, R9, RZ ;  /* 0x0000000902087210 */ /* 0x002fca0007f3e0ff */
[----:B--2---:R-:W-:-:S05]  /*0b70*/  IMAD.X R9, R3, 0x1, R7, P1 ;  /* 0x0000000103097824 */ /* 0x004fca00008e0607 */
[----:B------:R-:W-:Y:S01]  /*0b80*/  @P0 STS.64 [R15], R8 ;  /* 0x000000080f000388 */ /* 0x000fe20000000a00 */
[----:B------:R-:W-:Y:S06]  /*0b90*/  BAR.SYNC.DEFER_BLOCKING 0x0 ;  /* 0x0000000000007b1d */ /* 0x000fec0000010000 */
[----:B------:R-:W1:Y:S02]  /*0ba0*/  LDS.64 R6, [UR4] ;  /* 0x00000004ff067984 */ /* 0x000e640008000a00 */
[----:B------:R-:W-:Y:S01]  /*0bb0*/  BAR.SYNC.DEFER_BLOCKING 0x0 ;  /* 0x0000000000007b1d */ /* 0x000fe20000010000 */
[----:B------:R-:W-:-:S05]  /*0bc0*/  LOP3.LUT P2, RZ, R23, 0x3f, RZ, 0xc0, !PT ;  /* 0x0000003f17ff7812 */ /* 0x000fca000784c0ff */
[----:B-1----:R-:W1:Y:S02]  /*0bd0*/  I2F.S64 R6, R6 ;  /* 0x0000000600067312 */ /* 0x002e640000301400 */
[----:B-1----:R-:W-:-:S05]  /*0be0*/  FADD R0, R6, 9.9999999392252902908e-09 ;  /* 0x322bcc7706007421 */ /* 0x002fca0000000000 */
[C---:B------:R-:W-:Y:S02]  /*0bf0*/  FSETP.GT.AND P0, PT, |R0|.reuse, 8.50705917302346158658e+37, PT ;  /* 0x7e8000000000780b */ /* 0x040fe40003f04200 */
[----:B------:R-:W-:-:S11]  /*0c00*/  FSETP.GEU.AND P1, PT, |R0|, 1.175494350822287508e-38, PT ;  /* 0x008000000000780b */ /* 0x000fd60003f2e200 */
[----:B------:R-:W-:Y:S01]  /*0c10*/  @P0 FMUL R0, R0, 0.25 ;  /* 0x3e80000000000820 */ /* 0x000fe20000400000 */
[----:B------:R-:W-:Y:S06]  /*0c20*/  @P2 EXIT ;  /* 0x000000000000294d */ /* 0x000fec0003800000 */
[----:B------:R-:W-:Y:S01]  /*0c30*/  @!P1 FMUL R0, R0, 16777216 ;  /* 0x4b80000000009820 */ /* 0x000fe20000400000 */
[----:B------:R-:W0:Y:S01]  /*0c40*/  LDC.64 R2, c[0x0][0x210] ;  /* 0x00008400ff027b82 */ /* 0x000e220000000a00 */
[----:B------:R-:W-:Y:S02]  /*0c50*/  FADD R10, RZ, R10 ;  /* 0x0000000aff0a7221 */ /* 0x000fe40000000000 */
[----:B------:R-:W1:Y:S02]  /*0c60*/  MUFU.RCP R5, R0 ;  /* 0x0000000000057308 */ /* 0x000e640000001000 */
[----:B------:R-:W-:-:S04]  /*0c70*/  @P0 FMUL R10, R10, 0.25 ;  /* 0x3e8000000a0a0820 */ /* 0x000fc80000400000 */
[----:B------:R-:W-:-:S04]  /*0c80*/  @!P1 FMUL R10, R10, 16777216 ;  /* 0x4b8000000a0a9820 */ /* 0x000fc80000400000 */
[----:B-1----:R-:W-:-:S05]  /*0c90*/  FMUL R5, R5, R10 ;  /* 0x0000000a05057220 */ /* 0x002fca0000400000 */
[----:B0-----:R-:W-:Y:S01]  /*0ca0*/  STG.E desc[UR6][R2.64], R5 ;  /* 0x0000000502007986 */ /* 0x001fe2000c101906 */
[----:B------:R-:W-:Y:S05]  /*0cb0*/  EXIT ;  /* 0x000000000000794d */ /* 0x000fea0003800000 */
.L_x_0:
[----:B------:R-:W-:-:S00]  /*0cc0*/  BRA `(.L_x_0) ;  /* 0xfffffffc00fc7947 */ /* 0x000fc0000383ffff */
[----:B------:R-:W-:-:S00]  /*0cd0*/  NOP ;  /* 0x0000000000007918 */ /* 0x000fc00000000000 */
        /* <DEDUP_REMOVED lines=10> */
.L_x_1:


//--------------------- .nv.shared.triton_per_fused__to_copy_add_bitwise_and_bitwise_not_bitwise_or_div_eq_gt_mul_relu_sub_sum_1 --------------------------
	.section	.nv.shared.triton_per_fused__to_copy_add_bitwise_and_bitwise_not_bitwise_or_div_eq_gt_mul_relu_sub_sum_1,"aw",@nobits
	.sectionflags	@""
	.align	16
	.zero		1024


//--------------------- .nv.constant0.triton_per_fused__to_copy_add_bitwise_and_bitwise_not_bitwise_or_div_eq_gt_mul_relu_sub_sum_1 --------------------------
	.section	.nv.constant0.triton_per_fused__to_copy_add_bitwise_and_bitwise_not_bitwise_or_div_eq_gt_mul_relu_sub_sum_1,"a",@progbits
	.sectionflags	@""
	.align	4
.nv.constant0.triton_per_fused__to_copy_add_bitwise_and_bitwise_not_bitwise_or_div_eq_gt_mul_relu_sub_sum_1:
	.zero		556
